//
// Generated by NVIDIA NVVM Compiler
//
// Compiler Build ID: CL-36424714
// Cuda compilation tools, release 13.0, V13.0.88
// Based on NVVM 20.0.0
//

.version 9.0
.target sm_100
.address_size 64

	// .globl	_ZN3cub18CUB_300001_SM_10006detail11EmptyKernelIvEEvv
.global .align 1 .b8 _ZN41_INTERNAL_fb4d01d1_4_k_cu_768ecd5b_1583084cuda3std3__45__cpo5beginE[1];
.global .align 1 .b8 _ZN41_INTERNAL_fb4d01d1_4_k_cu_768ecd5b_1583084cuda3std3__45__cpo3endE[1];
.global .align 1 .b8 _ZN41_INTERNAL_fb4d01d1_4_k_cu_768ecd5b_1583084cuda3std3__45__cpo6cbeginE[1];
.global .align 1 .b8 _ZN41_INTERNAL_fb4d01d1_4_k_cu_768ecd5b_1583084cuda3std3__45__cpo4cendE[1];
.global .align 1 .b8 _ZN41_INTERNAL_fb4d01d1_4_k_cu_768ecd5b_1583084cuda3std3__45__cpo6rbeginE[1];
.global .align 1 .b8 _ZN41_INTERNAL_fb4d01d1_4_k_cu_768ecd5b_1583084cuda3std3__45__cpo4rendE[1];
.global .align 1 .b8 _ZN41_INTERNAL_fb4d01d1_4_k_cu_768ecd5b_1583084cuda3std3__45__cpo7crbeginE[1];
.global .align 1 .b8 _ZN41_INTERNAL_fb4d01d1_4_k_cu_768ecd5b_1583084cuda3std3__45__cpo5crendE[1];
.global .align 1 .b8 _ZN41_INTERNAL_fb4d01d1_4_k_cu_768ecd5b_1583084cuda3std3__443_GLOBAL__N__fb4d01d1_4_k_cu_768ecd5b_1583086ignoreE[1];
.global .align 1 .b8 _ZN41_INTERNAL_fb4d01d1_4_k_cu_768ecd5b_1583084cuda3std3__419piecewise_constructE[1];
.global .align 1 .b8 _ZN41_INTERNAL_fb4d01d1_4_k_cu_768ecd5b_1583084cuda3std3__48in_placeE[1];
.global .align 1 .b8 _ZN41_INTERNAL_fb4d01d1_4_k_cu_768ecd5b_1583084cuda3std3__420unreachable_sentinelE[1];
.global .align 1 .b8 _ZN41_INTERNAL_fb4d01d1_4_k_cu_768ecd5b_1583084cuda3std3__47nulloptE[1];
.global .align 1 .b8 _ZN41_INTERNAL_fb4d01d1_4_k_cu_768ecd5b_1583084cuda3std3__48unexpectE[1];
.global .align 1 .b8 _ZN41_INTERNAL_fb4d01d1_4_k_cu_768ecd5b_1583084cuda3std6ranges3__45__cpo4swapE[1];
.global .align 1 .b8 _ZN41_INTERNAL_fb4d01d1_4_k_cu_768ecd5b_1583084cuda3std6ranges3__45__cpo9iter_moveE[1];
.global .align 1 .b8 _ZN41_INTERNAL_fb4d01d1_4_k_cu_768ecd5b_1583084cuda3std6ranges3__45__cpo5beginE[1];
.global .align 1 .b8 _ZN41_INTERNAL_fb4d01d1_4_k_cu_768ecd5b_1583084cuda3std6ranges3__45__cpo3endE[1];
.global .align 1 .b8 _ZN41_INTERNAL_fb4d01d1_4_k_cu_768ecd5b_1583084cuda3std6ranges3__45__cpo6cbeginE[1];
.global .align 1 .b8 _ZN41_INTERNAL_fb4d01d1_4_k_cu_768ecd5b_1583084cuda3std6ranges3__45__cpo4cendE[1];
.global .align 1 .b8 _ZN41_INTERNAL_fb4d01d1_4_k_cu_768ecd5b_1583084cuda3std6ranges3__45__cpo7advanceE[1];
.global .align 1 .b8 _ZN41_INTERNAL_fb4d01d1_4_k_cu_768ecd5b_1583084cuda3std6ranges3__45__cpo9iter_swapE[1];
.global .align 1 .b8 _ZN41_INTERNAL_fb4d01d1_4_k_cu_768ecd5b_1583084cuda3std6ranges3__45__cpo4nextE[1];
.global .align 1 .b8 _ZN41_INTERNAL_fb4d01d1_4_k_cu_768ecd5b_1583084cuda3std6ranges3__45__cpo4prevE[1];
.global .align 1 .b8 _ZN41_INTERNAL_fb4d01d1_4_k_cu_768ecd5b_1583084cuda3std6ranges3__45__cpo4dataE[1];
.global .align 1 .b8 _ZN41_INTERNAL_fb4d01d1_4_k_cu_768ecd5b_1583084cuda3std6ranges3__45__cpo5cdataE[1];
.global .align 1 .b8 _ZN41_INTERNAL_fb4d01d1_4_k_cu_768ecd5b_1583084cuda3std6ranges3__45__cpo4sizeE[1];
.global .align 1 .b8 _ZN41_INTERNAL_fb4d01d1_4_k_cu_768ecd5b_1583084cuda3std6ranges3__45__cpo5ssizeE[1];
.global .align 1 .b8 _ZN41_INTERNAL_fb4d01d1_4_k_cu_768ecd5b_1583084cuda3std6ranges3__45__cpo8distanceE[1];
.global .align 1 .b8 _ZN41_INTERNAL_fb4d01d1_4_k_cu_768ecd5b_1583086thrust24THRUST_300001_SM_1000_NS6system6detail10sequential3seqE[1];
.global .align 1 .b8 _ZN41_INTERNAL_fb4d01d1_4_k_cu_768ecd5b_1583086thrust24THRUST_300001_SM_1000_NS12placeholders2_1E[1];
.global .align 1 .b8 _ZN41_INTERNAL_fb4d01d1_4_k_cu_768ecd5b_1583086thrust24THRUST_300001_SM_1000_NS12placeholders2_2E[1];
.global .align 1 .b8 _ZN41_INTERNAL_fb4d01d1_4_k_cu_768ecd5b_1583086thrust24THRUST_300001_SM_1000_NS12placeholders2_3E[1];
.global .align 1 .b8 _ZN41_INTERNAL_fb4d01d1_4_k_cu_768ecd5b_1583086thrust24THRUST_300001_SM_1000_NS12placeholders2_4E[1];
.global .align 1 .b8 _ZN41_INTERNAL_fb4d01d1_4_k_cu_768ecd5b_1583086thrust24THRUST_300001_SM_1000_NS12placeholders2_5E[1];
.global .align 1 .b8 _ZN41_INTERNAL_fb4d01d1_4_k_cu_768ecd5b_1583086thrust24THRUST_300001_SM_1000_NS12placeholders2_6E[1];
.global .align 1 .b8 _ZN41_INTERNAL_fb4d01d1_4_k_cu_768ecd5b_1583086thrust24THRUST_300001_SM_1000_NS12placeholders2_7E[1];
.global .align 1 .b8 _ZN41_INTERNAL_fb4d01d1_4_k_cu_768ecd5b_1583086thrust24THRUST_300001_SM_1000_NS12placeholders2_8E[1];
.global .align 1 .b8 _ZN41_INTERNAL_fb4d01d1_4_k_cu_768ecd5b_1583086thrust24THRUST_300001_SM_1000_NS12placeholders2_9E[1];
.global .align 1 .b8 _ZN41_INTERNAL_fb4d01d1_4_k_cu_768ecd5b_1583086thrust24THRUST_300001_SM_1000_NS12placeholders3_10E[1];

.visible .entry _ZN3cub18CUB_300001_SM_10006detail11EmptyKernelIvEEvv()
{


	ret;

}


// ===== COMPILED SASS (sm_100) =====

	.target	sm_100

	.elftype	@"ET_EXEC"


//--------------------- .note.nv.tkinfo           --------------------------
	.section	.note.nv.tkinfo,"",@"SHT_NOTE"
	.sectionflags	@"SHF_NOTE_NV_TKINFO"
	.tkinfo
        /*0018*/ 	.word	0x00000002
        /*0030*/ 	.string	""
        /*0030*/ 	.string	"ptxas"
        /*0030*/ 	.string	"Cuda compilation tools, release 13.0, V13.0.88"
        /*0030*/ 	.string	"Build cuda_13.0.r13.0/compiler.36424714_0"
        /*0030*/ 	.string	"-arch sm_100 -m 64 "



//--------------------- .note.nv.cuinfo           --------------------------
	.section	.note.nv.cuinfo,"",@"SHT_NOTE"
	.sectionflags	@"SHF_NOTE_NV_CUINFO"
        /*0018*/ 	.short	0x0002
        /*001a*/ 	.short	0x0064
        /*001c*/ 	.short	0x0082
	.zero		2


//--------------------- .nv.info                  --------------------------
	.section	.nv.info,"",@"SHT_CUDA_INFO"
	.align	4


	//----- nvinfo : EIATTR_REGCOUNT
	.align		4
        /*0000*/ 	.byte	0x04, 0x2f
        /*0002*/ 	.short	(.L_41 - .L_40)
	.align		4
.L_40:
        /*0004*/ 	.word	index@(_ZN3cub18CUB_300001_SM_10006detail11EmptyKernelIvEEvv)
        /*0008*/ 	.word	0x00000004


	//----- nvinfo : EIATTR_FRAME_SIZE
	.align		4
.L_41:
        /*000c*/ 	.byte	0x04, 0x11
        /*000e*/ 	.short	(.L_43 - .L_42)
	.align		4
.L_42:
        /*0010*/ 	.word	index@(_ZN3cub18CUB_300001_SM_10006detail11EmptyKernelIvEEvv)
        /*0014*/ 	.word	0x00000000


	//----- nvinfo : EIATTR_MIN_STACK_SIZE
	.align		4
.L_43:
        /*0018*/ 	.byte	0x04, 0x12
        /*001a*/ 	.short	(.L_45 - .L_44)
	.align		4
.L_44:
        /*001c*/ 	.word	index@(_ZN3cub18CUB_300001_SM_10006detail11EmptyKernelIvEEvv)
        /*0020*/ 	.word	0x00000000
.L_45:


//--------------------- .nv.compat                --------------------------
	.section	.nv.compat,"",@"SHT_CUDA_COMPAT_INFO"
	.align	4
        /*0000*/ 	.byte	0x02, 0x09, 0x00, 0x00, 0x02, 0x02, 0x01, 0x00, 0x02, 0x05, 0x05, 0x00, 0x03, 0x07, 0x01, 0x01
        /*0010*/ 	.byte	0x02, 0x03, 0x00, 0x00, 0x02, 0x06, 0x01, 0x00, 0x04, 0x0b, 0x08, 0x00, 0x09, 0x00, 0x00, 0x00
        /*0020*/ 	.byte	0x00, 0x00, 0x00, 0x00


//--------------------- .nv.info._ZN3cub18CUB_300001_SM_10006detail11EmptyKernelIvEEvv --------------------------
	.section	.nv.info._ZN3cub18CUB_300001_SM_10006detail11EmptyKernelIvEEvv,"",@"SHT_CUDA_INFO"
	.sectionflags	@""
	.align	4


	//----- nvinfo : EIATTR_CUDA_API_VERSION
	.align		4
        /*0000*/ 	.byte	0x04, 0x37
        /*0002*/ 	.short	(.L_47 - .L_46)
.L_46:
        /*0004*/ 	.word	0x00000082


	//----- nvinfo : EIATTR_SPARSE_MMA_MASK
	.align		4
.L_47:
        /*0008*/ 	.byte	0x03, 0x50
        /*000a*/ 	.short	0x0000


	//----- nvinfo : EIATTR_MAXREG_COUNT
	.align		4
        /*000c*/ 	.byte	0x03, 0x1b
        /*000e*/ 	.short	0x00ff


	//----- nvinfo : EIATTR_MERCURY_ISA_VERSION
	.align		4
        /*0010*/ 	.byte	0x03, 0x5f
        /*0012*/ 	.short	0x0101


	//----- nvinfo : EIATTR_VRC_CTA_INIT_COUNT
	.align		4
        /*0014*/ 	.byte	0x02, 0x4a
	.zero		1
	.zero		1


	//----- nvinfo : EIATTR_EXIT_INSTR_OFFSETS
	.align		4
        /*0018*/ 	.byte	0x04, 0x1c
        /*001a*/ 	.short	(.L_49 - .L_48)


	//   ....[0]....
.L_48:
        /*001c*/ 	.word	0x00000010


	//----- nvinfo : EIATTR_SW_WAR
	.align		4
.L_49:
        /*0020*/ 	.byte	0x04, 0x36
        /*0022*/ 	.short	(.L_51 - .L_50)
.L_50:
        /*0024*/ 	.word	0x00000008
.L_51:


//--------------------- .nv.callgraph             --------------------------
	.section	.nv.callgraph,"",@"SHT_CUDA_CALLGRAPH"
	.align	4
	.sectionentsize	8
	.align		4
        /*0000*/ 	.word	0x00000000
	.align		4
        /*0004*/ 	.word	0xffffffff
	.align		4
        /*0008*/ 	.word	0x00000000
	.align		4
        /*000c*/ 	.word	0xfffffffe
	.align		4
        /*0010*/ 	.word	0x00000000
	.align		4
        /*0014*/ 	.word	0xfffffffd
	.align		4
        /*0018*/ 	.word	0x00000000
	.align		4
        /*001c*/ 	.word	0xfffffffc


//--------------------- .nv.constant4             --------------------------
	.section	.nv.constant4,"a",@progbits
	.align	8
	.align		8
.nv.constant4:
        /*0000*/ 	.dword	_ZN41_INTERNAL_fb4d01d1_4_k_cu_768ecd5b_1586304cuda3std3__45__cpo5beginE
	.align		8
        /*0008*/ 	.dword	_ZN41_INTERNAL_fb4d01d1_4_k_cu_768ecd5b_1586304cuda3std3__45__cpo3endE
	.align		8
        /*0010*/ 	.dword	_ZN41_INTERNAL_fb4d01d1_4_k_cu_768ecd5b_1586304cuda3std3__45__cpo6cbeginE
	.align		8
        /*0018*/ 	.dword	_ZN41_INTERNAL_fb4d01d1_4_k_cu_768ecd5b_1586304cuda3std3__45__cpo4cendE
	.align		8
        /*0020*/ 	.dword	_ZN41_INTERNAL_fb4d01d1_4_k_cu_768ecd5b_1586304cuda3std3__45__cpo6rbeginE
	.align		8
        /*0028*/ 	.dword	_ZN41_INTERNAL_fb4d01d1_4_k_cu_768ecd5b_1586304cuda3std3__45__cpo4rendE
	.align		8
        /*0030*/ 	.dword	_ZN41_INTERNAL_fb4d01d1_4_k_cu_768ecd5b_1586304cuda3std3__45__cpo7crbeginE
	.align		8
        /*0038*/ 	.dword	_ZN41_INTERNAL_fb4d01d1_4_k_cu_768ecd5b_1586304cuda3std3__45__cpo5crendE
	.align		8
        /*0040*/ 	.dword	_ZN41_INTERNAL_fb4d01d1_4_k_cu_768ecd5b_1586304cuda3std3__443_GLOBAL__N__fb4d01d1_4_k_cu_768ecd5b_1586306ignoreE
	.align		8
        /*0048*/ 	.dword	_ZN41_INTERNAL_fb4d01d1_4_k_cu_768ecd5b_1586304cuda3std3__419piecewise_constructE
	.align		8
        /*0050*/ 	.dword	_ZN41_INTERNAL_fb4d01d1_4_k_cu_768ecd5b_1586304cuda3std3__48in_placeE
	.align		8
        /*0058*/ 	.dword	_ZN41_INTERNAL_fb4d01d1_4_k_cu_768ecd5b_1586304cuda3std3__420unreachable_sentinelE
	.align		8
        /*0060*/ 	.dword	_ZN41_INTERNAL_fb4d01d1_4_k_cu_768ecd5b_1586304cuda3std3__47nulloptE
	.align		8
        /*0068*/ 	.dword	_ZN41_INTERNAL_fb4d01d1_4_k_cu_768ecd5b_1586304cuda3std3__48unexpectE
	.align		8
        /*0070*/ 	.dword	_ZN41_INTERNAL_fb4d01d1_4_k_cu_768ecd5b_1586304cuda3std6ranges3__45__cpo4swapE
	.align		8
        /*0078*/ 	.dword	_ZN41_INTERNAL_fb4d01d1_4_k_cu_768ecd5b_1586304cuda3std6ranges3__45__cpo9iter_moveE
	.align		8
        /*0080*/ 	.dword	_ZN41_INTERNAL_fb4d01d1_4_k_cu_768ecd5b_1586304cuda3std6ranges3__45__cpo5beginE
	.align		8
        /*0088*/ 	.dword	_ZN41_INTERNAL_fb4d01d1_4_k_cu_768ecd5b_1586304cuda3std6ranges3__45__cpo3endE
	.align		8
        /*0090*/ 	.dword	_ZN41_INTERNAL_fb4d01d1_4_k_cu_768ecd5b_1586304cuda3std6ranges3__45__cpo6cbeginE
	.align		8
        /*0098*/ 	.dword	_ZN41_INTERNAL_fb4d01d1_4_k_cu_768ecd5b_1586304cuda3std6ranges3__45__cpo4cendE
	.align		8
        /*00a0*/ 	.dword	_ZN41_INTERNAL_fb4d01d1_4_k_cu_768ecd5b_1586304cuda3std6ranges3__45__cpo7advanceE
	.align		8
        /*00a8*/ 	.dword	_ZN41_INTERNAL_fb4d01d1_4_k_cu_768ecd5b_1586304cuda3std6ranges3__45__cpo9iter_swapE
	.align		8
        /*00b0*/ 	.dword	_ZN41_INTERNAL_fb4d01d1_4_k_cu_768ecd5b_1586304cuda3std6ranges3__45__cpo4nextE
	.align		8
        /*00b8*/ 	.dword	_ZN41_INTERNAL_fb4d01d1_4_k_cu_768ecd5b_1586304cuda3std6ranges3__45__cpo4prevE
	.align		8
        /*00c0*/ 	.dword	_ZN41_INTERNAL_fb4d01d1_4_k_cu_768ecd5b_1586304cuda3std6ranges3__45__cpo4dataE
	.align		8
        /*00c8*/ 	.dword	_ZN41_INTERNAL_fb4d01d1_4_k_cu_768ecd5b_1586304cuda3std6ranges3__45__cpo5cdataE
	.align		8
        /*00d0*/ 	.dword	_ZN41_INTERNAL_fb4d01d1_4_k_cu_768ecd5b_1586304cuda3std6ranges3__45__cpo4sizeE
	.align		8
        /*00d8*/ 	.dword	_ZN41_INTERNAL_fb4d01d1_4_k_cu_768ecd5b_1586304cuda3std6ranges3__45__cpo5ssizeE
	.align		8
        /*00e0*/ 	.dword	_ZN41_INTERNAL_fb4d01d1_4_k_cu_768ecd5b_1586304cuda3std6ranges3__45__cpo8distanceE
	.align		8
        /*00e8*/ 	.dword	_ZN41_INTERNAL_fb4d01d1_4_k_cu_768ecd5b_1586306thrust24THRUST_300001_SM_1000_NS6system6detail10sequential3seqE
	.align		8
        /*00f0*/ 	.dword	_ZN41_INTERNAL_fb4d01d1_4_k_cu_768ecd5b_1586306thrust24THRUST_300001_SM_1000_NS12placeholders2_1E
	.align		8
        /*00f8*/ 	.dword	_ZN41_INTERNAL_fb4d01d1_4_k_cu_768ecd5b_1586306thrust24THRUST_300001_SM_1000_NS12placeholders2_2E
	.align		8
        /*0100*/ 	.dword	_ZN41_INTERNAL_fb4d01d1_4_k_cu_768ecd5b_1586306thrust24THRUST_300001_SM_1000_NS12placeholders2_3E
	.align		8
        /*0108*/ 	.dword	_ZN41_INTERNAL_fb4d01d1_4_k_cu_768ecd5b_1586306thrust24THRUST_300001_SM_1000_NS12placeholders2_4E
	.align		8
        /*0110*/ 	.dword	_ZN41_INTERNAL_fb4d01d1_4_k_cu_768ecd5b_1586306thrust24THRUST_300001_SM_1000_NS12placeholders2_5E
	.align		8
        /*0118*/ 	.dword	_ZN41_INTERNAL_fb4d01d1_4_k_cu_768ecd5b_1586306thrust24THRUST_300001_SM_1000_NS12placeholders2_6E
	.align		8
        /*0120*/ 	.dword	_ZN41_INTERNAL_fb4d01d1_4_k_cu_768ecd5b_1586306thrust24THRUST_300001_SM_1000_NS12placeholders2_7E
	.align		8
        /*0128*/ 	.dword	_ZN41_INTERNAL_fb4d01d1_4_k_cu_768ecd5b_1586306thrust24THRUST_300001_SM_1000_NS12placeholders2_8E
	.align		8
        /*0130*/ 	.dword	_ZN41_INTERNAL_fb4d01d1_4_k_cu_768ecd5b_1586306thrust24THRUST_300001_SM_1000_NS12placeholders2_9E
	.align		8
        /*0138*/ 	.dword	_ZN41_INTERNAL_fb4d01d1_4_k_cu_768ecd5b_1586306thrust24THRUST_300001_SM_1000_NS12placeholders3_10E


//--------------------- .text._ZN3cub18CUB_300001_SM_10006detail11EmptyKernelIvEEvv --------------------------
	.section	.text._ZN3cub18CUB_300001_SM_10006detail11EmptyKernelIvEEvv,"ax",@progbits
	.align	128
        .global         _ZN3cub18CUB_300001_SM_10006detail11EmptyKernelIvEEvv
        .type           _ZN3cub18CUB_300001_SM_10006detail11EmptyKernelIvEEvv,@function
        .size           _ZN3cub18CUB_300001_SM_10006detail11EmptyKernelIvEEvv,(.L_x_1 - _ZN3cub18CUB_300001_SM_10006detail11EmptyKernelIvEEvv)
        .other          _ZN3cub18CUB_300001_SM_10006detail11EmptyKernelIvEEvv,@"STO_CUDA_ENTRY STV_DEFAULT"
_ZN3cub18CUB_300001_SM_10006detail11EmptyKernelIvEEvv:
.text._ZN3cub18CUB_300001_SM_10006detail11EmptyKernelIvEEvv:
[----:B------:R-:W-:Y:S01]  /*0000*/  LDC R1, c[0x0][0x37c] ;  /* 0x0000df00ff017b82 */ /* 0x000fe20000000800 */
[----:B------:R-:W-:Y:S05]  /*0010*/  EXIT ;  /* 0x000000000000794d */ /* 0x000fea0003800000 */
.L_x_0:
[----:B------:R-:W-:-:S00]  /*0020*/  BRA `(.L_x_0) ;  /* 0xfffffffc00fc7947 */ /* 0x000fc0000383ffff */
[----:B------:R-:W-:-:S00]  /*0030*/  NOP ;  /* 0x0000000000007918 */ /* 0x000fc00000000000 */
        /* <DEDUP_REMOVED lines=12> */
.L_x_1:


//--------------------- .nv.shared.reserved.0     --------------------------
	.section	.nv.shared.reserved.0,"aw",@nobits
	.weak		__nv_reservedSMEM_offset_0_alias
	.size		__nv_reservedSMEM_offset_0_alias, 0, 64
	.other		__nv_reservedSMEM_offset_0_alias,@"STO_CUDA_RESERVED_SHARED STV_DEFAULT"
__nv_reservedSMEM_offset_0_alias:
	.zero		0
	.zero		64


//--------------------- .nv.global                --------------------------
	.section	.nv.global,"aw",@nobits
.nv.global:
	.type		_ZN41_INTERNAL_fb4d01d1_4_k_cu_768ecd5b_1586306thrust24THRUST_300001_SM_1000_NS12placeholders2_5E,@object
	.size		_ZN41_INTERNAL_fb4d01d1_4_k_cu_768ecd5b_1586306thrust24THRUST_300001_SM_1000_NS12placeholders2_5E,(_ZN41_INTERNAL_fb4d01d1_4_k_cu_768ecd5b_1586304cuda3std3__45__cpo6cbeginE - _ZN41_INTERNAL_fb4d01d1_4_k_cu_768ecd5b_1586306thrust24THRUST_300001_SM_1000_NS12placeholders2_5E)
_ZN41_INTERNAL_fb4d01d1_4_k_cu_768ecd5b_1586306thrust24THRUST_300001_SM_1000_NS12placeholders2_5E:
	.zero		1
	.type		_ZN41_INTERNAL_fb4d01d1_4_k_cu_768ecd5b_1586304cuda3std3__45__cpo6cbeginE,@object
	.size		_ZN41_INTERNAL_fb4d01d1_4_k_cu_768ecd5b_1586304cuda3std3__45__cpo6cbeginE,(_ZN41_INTERNAL_fb4d01d1_4_k_cu_768ecd5b_1586304cuda3std6ranges3__45__cpo6cbeginE - _ZN41_INTERNAL_fb4d01d1_4_k_cu_768ecd5b_1586304cuda3std3__45__cpo6cbeginE)
_ZN41_INTERNAL_fb4d01d1_4_k_cu_768ecd5b_1586304cuda3std3__45__cpo6cbeginE:
	.zero		1
	.type		_ZN41_INTERNAL_fb4d01d1_4_k_cu_768ecd5b_1586304cuda3std6ranges3__45__cpo6cbeginE,@object
	.size		_ZN41_INTERNAL_fb4d01d1_4_k_cu_768ecd5b_1586304cuda3std6ranges3__45__cpo6cbeginE,(_ZN41_INTERNAL_fb4d01d1_4_k_cu_768ecd5b_1586304cuda3std3__48in_placeE - _ZN41_INTERNAL_fb4d01d1_4_k_cu_768ecd5b_1586304cuda3std6ranges3__45__cpo6cbeginE)
_ZN41_INTERNAL_fb4d01d1_4_k_cu_768ecd5b_1586304cuda3std6ranges3__45__cpo6cbeginE:
	.zero		1
	.type		_ZN41_INTERNAL_fb4d01d1_4_k_cu_768ecd5b_1586304cuda3std3__48in_placeE,@object
	.size		_ZN41_INTERNAL_fb4d01d1_4_k_cu_768ecd5b_1586304cuda3std3__48in_placeE,(_ZN41_INTERNAL_fb4d01d1_4_k_cu_768ecd5b_1586304cuda3std6ranges3__45__cpo4sizeE - _ZN41_INTERNAL_fb4d01d1_4_k_cu_768ecd5b_1586304cuda3std3__48in_placeE)
_ZN41_INTERNAL_fb4d01d1_4_k_cu_768ecd5b_1586304cuda3std3__48in_placeE:
	.zero		1
	.type		_ZN41_INTERNAL_fb4d01d1_4_k_cu_768ecd5b_1586304cuda3std6ranges3__45__cpo4sizeE,@object
	.size		_ZN41_INTERNAL_fb4d01d1_4_k_cu_768ecd5b_1586304cuda3std6ranges3__45__cpo4sizeE,(_ZN41_INTERNAL_fb4d01d1_4_k_cu_768ecd5b_1586306thrust24THRUST_300001_SM_1000_NS12placeholders2_9E - _ZN41_INTERNAL_fb4d01d1_4_k_cu_768ecd5b_1586304cuda3std6ranges3__45__cpo4sizeE)
_ZN41_INTERNAL_fb4d01d1_4_k_cu_768ecd5b_1586304cuda3std6ranges3__45__cpo4sizeE:
	.zero		1
	.type		_ZN41_INTERNAL_fb4d01d1_4_k_cu_768ecd5b_1586306thrust24THRUST_300001_SM_1000_NS12placeholders2_9E,@object
	.size		_ZN41_INTERNAL_fb4d01d1_4_k_cu_768ecd5b_1586306thrust24THRUST_300001_SM_1000_NS12placeholders2_9E,(_ZN41_INTERNAL_fb4d01d1_4_k_cu_768ecd5b_1586304cuda3std3__45__cpo7crbeginE - _ZN41_INTERNAL_fb4d01d1_4_k_cu_768ecd5b_1586306thrust24THRUST_300001_SM_1000_NS12placeholders2_9E)
_ZN41_INTERNAL_fb4d01d1_4_k_cu_768ecd5b_1586306thrust24THRUST_300001_SM_1000_NS12placeholders2_9E:
	.zero		1
	.type		_ZN41_INTERNAL_fb4d01d1_4_k_cu_768ecd5b_1586304cuda3std3__45__cpo7crbeginE,@object
	.size		_ZN41_INTERNAL_fb4d01d1_4_k_cu_768ecd5b_1586304cuda3std3__45__cpo7crbeginE,(_ZN41_INTERNAL_fb4d01d1_4_k_cu_768ecd5b_1586304cuda3std6ranges3__45__cpo4nextE - _ZN41_INTERNAL_fb4d01d1_4_k_cu_768ecd5b_1586304cuda3std3__45__cpo7crbeginE)
_ZN41_INTERNAL_fb4d01d1_4_k_cu_768ecd5b_1586304cuda3std3__45__cpo7crbeginE:
	.zero		1
	.type		_ZN41_INTERNAL_fb4d01d1_4_k_cu_768ecd5b_1586304cuda3std6ranges3__45__cpo4nextE,@object
	.size		_ZN41_INTERNAL_fb4d01d1_4_k_cu_768ecd5b_1586304cuda3std6ranges3__45__cpo4nextE,(_ZN41_INTERNAL_fb4d01d1_4_k_cu_768ecd5b_1586304cuda3std6ranges3__45__cpo4swapE - _ZN41_INTERNAL_fb4d01d1_4_k_cu_768ecd5b_1586304cuda3std6ranges3__45__cpo4nextE)
_ZN41_INTERNAL_fb4d01d1_4_k_cu_768ecd5b_1586304cuda3std6ranges3__45__cpo4nextE:
	.zero		1
	.type		_ZN41_INTERNAL_fb4d01d1_4_k_cu_768ecd5b_1586304cuda3std6ranges3__45__cpo4swapE,@object
	.size		_ZN41_INTERNAL_fb4d01d1_4_k_cu_768ecd5b_1586304cuda3std6ranges3__45__cpo4swapE,(_ZN41_INTERNAL_fb4d01d1_4_k_cu_768ecd5b_1586306thrust24THRUST_300001_SM_1000_NS12placeholders2_1E - _ZN41_INTERNAL_fb4d01d1_4_k_cu_768ecd5b_1586304cuda3std6ranges3__45__cpo4swapE)
_ZN41_INTERNAL_fb4d01d1_4_k_cu_768ecd5b_1586304cuda3std6ranges3__45__cpo4swapE:
	.zero		1
	.type		_ZN41_INTERNAL_fb4d01d1_4_k_cu_768ecd5b_1586306thrust24THRUST_300001_SM_1000_NS12placeholders2_1E,@object
	.size		_ZN41_INTERNAL_fb4d01d1_4_k_cu_768ecd5b_1586306thrust24THRUST_300001_SM_1000_NS12placeholders2_1E,(_ZN41_INTERNAL_fb4d01d1_4_k_cu_768ecd5b_1586306thrust24THRUST_300001_SM_1000_NS12placeholders2_3E - _ZN41_INTERNAL_fb4d01d1_4_k_cu_768ecd5b_1586306thrust24THRUST_300001_SM_1000_NS12placeholders2_1E)
_ZN41_INTERNAL_fb4d01d1_4_k_cu_768ecd5b_1586306thrust24THRUST_300001_SM_1000_NS12placeholders2_1E:
	.zero		1
	.type		_ZN41_INTERNAL_fb4d01d1_4_k_cu_768ecd5b_1586306thrust24THRUST_300001_SM_1000_NS12placeholders2_3E,@object
	.size		_ZN41_INTERNAL_fb4d01d1_4_k_cu_768ecd5b_1586306thrust24THRUST_300001_SM_1000_NS12placeholders2_3E,(_ZN41_INTERNAL_fb4d01d1_4_k_cu_768ecd5b_1586304cuda3std3__45__cpo5beginE - _ZN41_INTERNAL_fb4d01d1_4_k_cu_768ecd5b_1586306thrust24THRUST_300001_SM_1000_NS12placeholders2_3E)
_ZN41_INTERNAL_fb4d01d1_4_k_cu_768ecd5b_1586306thrust24THRUST_300001_SM_1000_NS12placeholders2_3E:
	.zero		1
	.type		_ZN41_INTERNAL_fb4d01d1_4_k_cu_768ecd5b_1586304cuda3std3__45__cpo5beginE,@object
	.size		_ZN41_INTERNAL_fb4d01d1_4_k_cu_768ecd5b_1586304cuda3std3__45__cpo5beginE,(_ZN41_INTERNAL_fb4d01d1_4_k_cu_768ecd5b_1586304cuda3std6ranges3__45__cpo5beginE - _ZN41_INTERNAL_fb4d01d1_4_k_cu_768ecd5b_1586304cuda3std3__45__cpo5beginE)
_ZN41_INTERNAL_fb4d01d1_4_k_cu_768ecd5b_1586304cuda3std3__45__cpo5beginE:
	.zero		1
	.type		_ZN41_INTERNAL_fb4d01d1_4_k_cu_768ecd5b_1586304cuda3std6ranges3__45__cpo5beginE,@object
	.size		_ZN41_INTERNAL_fb4d01d1_4_k_cu_768ecd5b_1586304cuda3std6ranges3__45__cpo5beginE,(_ZN41_INTERNAL_fb4d01d1_4_k_cu_768ecd5b_1586304cuda3std3__443_GLOBAL__N__fb4d01d1_4_k_cu_768ecd5b_1586306ignoreE - _ZN41_INTERNAL_fb4d01d1_4_k_cu_768ecd5b_1586304cuda3std6ranges3__45__cpo5beginE)
_ZN41_INTERNAL_fb4d01d1_4_k_cu_768ecd5b_1586304cuda3std6ranges3__45__cpo5beginE:
	.zero		1
	.type		_ZN41_INTERNAL_fb4d01d1_4_k_cu_768ecd5b_1586304cuda3std3__443_GLOBAL__N__fb4d01d1_4_k_cu_768ecd5b_1586306ignoreE,@object
	.size		_ZN41_INTERNAL_fb4d01d1_4_k_cu_768ecd5b_1586304cuda3std3__443_GLOBAL__N__fb4d01d1_4_k_cu_768ecd5b_1586306ignoreE,(_ZN41_INTERNAL_fb4d01d1_4_k_cu_768ecd5b_1586304cuda3std6ranges3__45__cpo4dataE - _ZN41_INTERNAL_fb4d01d1_4_k_cu_768ecd5b_1586304cuda3std3__443_GLOBAL__N__fb4d01d1_4_k_cu_768ecd5b_1586306ignoreE)
_ZN41_INTERNAL_fb4d01d1_4_k_cu_768ecd5b_1586304cuda3std3__443_GLOBAL__N__fb4d01d1_4_k_cu_768ecd5b_1586306ignoreE:
	.zero		1
	.type		_ZN41_INTERNAL_fb4d01d1_4_k_cu_768ecd5b_1586304cuda3std6ranges3__45__cpo4dataE,@object
	.size		_ZN41_INTERNAL_fb4d01d1_4_k_cu_768ecd5b_1586304cuda3std6ranges3__45__cpo4dataE,(_ZN41_INTERNAL_fb4d01d1_4_k_cu_768ecd5b_1586306thrust24THRUST_300001_SM_1000_NS12placeholders2_7E - _ZN41_INTERNAL_fb4d01d1_4_k_cu_768ecd5b_1586304cuda3std6ranges3__45__cpo4dataE)
_ZN41_INTERNAL_fb4d01d1_4_k_cu_768ecd5b_1586304cuda3std6ranges3__45__cpo4dataE:
	.zero		1
	.type		_ZN41_INTERNAL_fb4d01d1_4_k_cu_768ecd5b_1586306thrust24THRUST_300001_SM_1000_NS12placeholders2_7E,@object
	.size		_ZN41_INTERNAL_fb4d01d1_4_k_cu_768ecd5b_1586306thrust24THRUST_300001_SM_1000_NS12placeholders2_7E,(_ZN41_INTERNAL_fb4d01d1_4_k_cu_768ecd5b_1586304cuda3std3__45__cpo6rbeginE - _ZN41_INTERNAL_fb4d01d1_4_k_cu_768ecd5b_1586306thrust24THRUST_300001_SM_1000_NS12placeholders2_7E)
_ZN41_INTERNAL_fb4d01d1_4_k_cu_768ecd5b_1586306thrust24THRUST_300001_SM_1000_NS12placeholders2_7E:
	.zero		1
	.type		_ZN41_INTERNAL_fb4d01d1_4_k_cu_768ecd5b_1586304cuda3std3__45__cpo6rbeginE,@object
	.size		_ZN41_INTERNAL_fb4d01d1_4_k_cu_768ecd5b_1586304cuda3std3__45__cpo6rbeginE,(_ZN41_INTERNAL_fb4d01d1_4_k_cu_768ecd5b_1586304cuda3std6ranges3__45__cpo7advanceE - _ZN41_INTERNAL_fb4d01d1_4_k_cu_768ecd5b_1586304cuda3std3__45__cpo6rbeginE)
_ZN41_INTERNAL_fb4d01d1_4_k_cu_768ecd5b_1586304cuda3std3__45__cpo6rbeginE:
	.zero		1
	.type		_ZN41_INTERNAL_fb4d01d1_4_k_cu_768ecd5b_1586304cuda3std6ranges3__45__cpo7advanceE,@object
	.size		_ZN41_INTERNAL_fb4d01d1_4_k_cu_768ecd5b_1586304cuda3std6ranges3__45__cpo7advanceE,(_ZN41_INTERNAL_fb4d01d1_4_k_cu_768ecd5b_1586304cuda3std3__47nulloptE - _ZN41_INTERNAL_fb4d01d1_4_k_cu_768ecd5b_1586304cuda3std6ranges3__45__cpo7advanceE)
_ZN41_INTERNAL_fb4d01d1_4_k_cu_768ecd5b_1586304cuda3std6ranges3__45__cpo7advanceE:
	.zero		1
	.type		_ZN41_INTERNAL_fb4d01d1_4_k_cu_768ecd5b_1586304cuda3std3__47nulloptE,@object
	.size		_ZN41_INTERNAL_fb4d01d1_4_k_cu_768ecd5b_1586304cuda3std3__47nulloptE,(_ZN41_INTERNAL_fb4d01d1_4_k_cu_768ecd5b_1586304cuda3std6ranges3__45__cpo8distanceE - _ZN41_INTERNAL_fb4d01d1_4_k_cu_768ecd5b_1586304cuda3std3__47nulloptE)
_ZN41_INTERNAL_fb4d01d1_4_k_cu_768ecd5b_1586304cuda3std3__47nulloptE:
	.zero		1
	.type		_ZN41_INTERNAL_fb4d01d1_4_k_cu_768ecd5b_1586304cuda3std6ranges3__45__cpo8distanceE,@object
	.size		_ZN41_INTERNAL_fb4d01d1_4_k_cu_768ecd5b_1586304cuda3std6ranges3__45__cpo8distanceE,(_ZN41_INTERNAL_fb4d01d1_4_k_cu_768ecd5b_1586306thrust24THRUST_300001_SM_1000_NS12placeholders2_6E - _ZN41_INTERNAL_fb4d01d1_4_k_cu_768ecd5b_1586304cuda3std6ranges3__45__cpo8distanceE)
_ZN41_INTERNAL_fb4d01d1_4_k_cu_768ecd5b_1586304cuda3std6ranges3__45__cpo8distanceE:
	.zero		1
	.type		_ZN41_INTERNAL_fb4d01d1_4_k_cu_768ecd5b_1586306thrust24THRUST_300001_SM_1000_NS12placeholders2_6E,@object
	.size		_ZN41_INTERNAL_fb4d01d1_4_k_cu_768ecd5b_1586306thrust24THRUST_300001_SM_1000_NS12placeholders2_6E,(_ZN41_INTERNAL_fb4d01d1_4_k_cu_768ecd5b_1586304cuda3std3__45__cpo4cendE - _ZN41_INTERNAL_fb4d01d1_4_k_cu_768ecd5b_1586306thrust24THRUST_300001_SM_1000_NS12placeholders2_6E)
_ZN41_INTERNAL_fb4d01d1_4_k_cu_768ecd5b_1586306thrust24THRUST_300001_SM_1000_NS12placeholders2_6E:
	.zero		1
	.type		_ZN41_INTERNAL_fb4d01d1_4_k_cu_768ecd5b_1586304cuda3std3__45__cpo4cendE,@object
	.size		_ZN41_INTERNAL_fb4d01d1_4_k_cu_768ecd5b_1586304cuda3std3__45__cpo4cendE,(_ZN41_INTERNAL_fb4d01d1_4_k_cu_768ecd5b_1586304cuda3std6ranges3__45__cpo4cendE - _ZN41_INTERNAL_fb4d01d1_4_k_cu_768ecd5b_1586304cuda3std3__45__cpo4cendE)
_ZN41_INTERNAL_fb4d01d1_4_k_cu_768ecd5b_1586304cuda3std3__45__cpo4cendE:
	.zero		1
	.type		_ZN41_INTERNAL_fb4d01d1_4_k_cu_768ecd5b_1586304cuda3std6ranges3__45__cpo4cendE,@object
	.size		_ZN41_INTERNAL_fb4d01d1_4_k_cu_768ecd5b_1586304cuda3std6ranges3__45__cpo4cendE,(_ZN41_INTERNAL_fb4d01d1_4_k_cu_768ecd5b_1586304cuda3std3__420unreachable_sentinelE - _ZN41_INTERNAL_fb4d01d1_4_k_cu_768ecd5b_1586304cuda3std6ranges3__45__cpo4cendE)
_ZN41_INTERNAL_fb4d01d1_4_k_cu_768ecd5b_1586304cuda3std6ranges3__45__cpo4cendE:
	.zero		1
	.type		_ZN41_INTERNAL_fb4d01d1_4_k_cu_768ecd5b_1586304cuda3std3__420unreachable_sentinelE,@object
	.size		_ZN41_INTERNAL_fb4d01d1_4_k_cu_768ecd5b_1586304cuda3std3__420unreachable_sentinelE,(_ZN41_INTERNAL_fb4d01d1_4_k_cu_768ecd5b_1586304cuda3std6ranges3__45__cpo5ssizeE - _ZN41_INTERNAL_fb4d01d1_4_k_cu_768ecd5b_1586304cuda3std3__420unreachable_sentinelE)
_ZN41_INTERNAL_fb4d01d1_4_k_cu_768ecd5b_1586304cuda3std3__420unreachable_sentinelE:
	.zero		1
	.type		_ZN41_INTERNAL_fb4d01d1_4_k_cu_768ecd5b_1586304cuda3std6ranges3__45__cpo5ssizeE,@object
	.size		_ZN41_INTERNAL_fb4d01d1_4_k_cu_768ecd5b_1586304cuda3std6ranges3__45__cpo5ssizeE,(_ZN41_INTERNAL_fb4d01d1_4_k_cu_768ecd5b_1586306thrust24THRUST_300001_SM_1000_NS12placeholders3_10E - _ZN41_INTERNAL_fb4d01d1_4_k_cu_768ecd5b_1586304cuda3std6ranges3__45__cpo5ssizeE)
_ZN41_INTERNAL_fb4d01d1_4_k_cu_768ecd5b_1586304cuda3std6ranges3__45__cpo5ssizeE:
	.zero		1
	.type		_ZN41_INTERNAL_fb4d01d1_4_k_cu_768ecd5b_1586306thrust24THRUST_300001_SM_1000_NS12placeholders3_10E,@object
	.size		_ZN41_INTERNAL_fb4d01d1_4_k_cu_768ecd5b_1586306thrust24THRUST_300001_SM_1000_NS12placeholders3_10E,(_ZN41_INTERNAL_fb4d01d1_4_k_cu_768ecd5b_1586304cuda3std3__45__cpo5crendE - _ZN41_INTERNAL_fb4d01d1_4_k_cu_768ecd5b_1586306thrust24THRUST_300001_SM_1000_NS12placeholders3_10E)
_ZN41_INTERNAL_fb4d01d1_4_k_cu_768ecd5b_1586306thrust24THRUST_300001_SM_1000_NS12placeholders3_10E:
	.zero		1
	.type		_ZN41_INTERNAL_fb4d01d1_4_k_cu_768ecd5b_1586304cuda3std3__45__cpo5crendE,@object
	.size		_ZN41_INTERNAL_fb4d01d1_4_k_cu_768ecd5b_1586304cuda3std3__45__cpo5crendE,(_ZN41_INTERNAL_fb4d01d1_4_k_cu_768ecd5b_1586304cuda3std6ranges3__45__cpo4prevE - _ZN41_INTERNAL_fb4d01d1_4_k_cu_768ecd5b_1586304cuda3std3__45__cpo5crendE)
_ZN41_INTERNAL_fb4d01d1_4_k_cu_768ecd5b_1586304cuda3std3__45__cpo5crendE:
	.zero		1
	.type		_ZN41_INTERNAL_fb4d01d1_4_k_cu_768ecd5b_1586304cuda3std6ranges3__45__cpo4prevE,@object
	.size		_ZN41_INTERNAL_fb4d01d1_4_k_cu_768ecd5b_1586304cuda3std6ranges3__45__cpo4prevE,(_ZN41_INTERNAL_fb4d01d1_4_k_cu_768ecd5b_1586304cuda3std6ranges3__45__cpo9iter_moveE - _ZN41_INTERNAL_fb4d01d1_4_k_cu_768ecd5b_1586304cuda3std6ranges3__45__cpo4prevE)
_ZN41_INTERNAL_fb4d01d1_4_k_cu_768ecd5b_1586304cuda3std6ranges3__45__cpo4prevE:
	.zero		1
	.type		_ZN41_INTERNAL_fb4d01d1_4_k_cu_768ecd5b_1586304cuda3std6ranges3__45__cpo9iter_moveE,@object
	.size		_ZN41_INTERNAL_fb4d01d1_4_k_cu_768ecd5b_1586304cuda3std6ranges3__45__cpo9iter_moveE,(_ZN41_INTERNAL_fb4d01d1_4_k_cu_768ecd5b_1586306thrust24THRUST_300001_SM_1000_NS12placeholders2_2E - _ZN41_INTERNAL_fb4d01d1_4_k_cu_768ecd5b_1586304cuda3std6ranges3__45__cpo9iter_moveE)
_ZN41_INTERNAL_fb4d01d1_4_k_cu_768ecd5b_1586304cuda3std6ranges3__45__cpo9iter_moveE:
	.zero		1
	.type		_ZN41_INTERNAL_fb4d01d1_4_k_cu_768ecd5b_1586306thrust24THRUST_300001_SM_1000_NS12placeholders2_2E,@object
	.size		_ZN41_INTERNAL_fb4d01d1_4_k_cu_768ecd5b_1586306thrust24THRUST_300001_SM_1000_NS12placeholders2_2E,(_ZN41_INTERNAL_fb4d01d1_4_k_cu_768ecd5b_1586306thrust24THRUST_300001_SM_1000_NS12placeholders2_4E - _ZN41_INTERNAL_fb4d01d1_4_k_cu_768ecd5b_1586306thrust24THRUST_300001_SM_1000_NS12placeholders2_2E)
_ZN41_INTERNAL_fb4d01d1_4_k_cu_768ecd5b_1586306thrust24THRUST_300001_SM_1000_NS12placeholders2_2E:
	.zero		1
	.type		_ZN41_INTERNAL_fb4d01d1_4_k_cu_768ecd5b_1586306thrust24THRUST_300001_SM_1000_NS12placeholders2_4E,@object
	.size		_ZN41_INTERNAL_fb4d01d1_4_k_cu_768ecd5b_1586306thrust24THRUST_300001_SM_1000_NS12placeholders2_4E,(_ZN41_INTERNAL_fb4d01d1_4_k_cu_768ecd5b_1586304cuda3std3__45__cpo3endE - _ZN41_INTERNAL_fb4d01d1_4_k_cu_768ecd5b_1586306thrust24THRUST_300001_SM_1000_NS12placeholders2_4E)
_ZN41_INTERNAL_fb4d01d1_4_k_cu_768ecd5b_1586306thrust24THRUST_300001_SM_1000_NS12placeholders2_4E:
	.zero		1
	.type		_ZN41_INTERNAL_fb4d01d1_4_k_cu_768ecd5b_1586304cuda3std3__45__cpo3endE,@object
	.size		_ZN41_INTERNAL_fb4d01d1_4_k_cu_768ecd5b_1586304cuda3std3__45__cpo3endE,(_ZN41_INTERNAL_fb4d01d1_4_k_cu_768ecd5b_1586304cuda3std6ranges3__45__cpo3endE - _ZN41_INTERNAL_fb4d01d1_4_k_cu_768ecd5b_1586304cuda3std3__45__cpo3endE)
_ZN41_INTERNAL_fb4d01d1_4_k_cu_768ecd5b_1586304cuda3std3__45__cpo3endE:
	.zero		1
	.type		_ZN41_INTERNAL_fb4d01d1_4_k_cu_768ecd5b_1586304cuda3std6ranges3__45__cpo3endE,@object
	.size		_ZN41_INTERNAL_fb4d01d1_4_k_cu_768ecd5b_1586304cuda3std6ranges3__45__cpo3endE,(_ZN41_INTERNAL_fb4d01d1_4_k_cu_768ecd5b_1586304cuda3std3__419piecewise_constructE - _ZN41_INTERNAL_fb4d01d1_4_k_cu_768ecd5b_1586304cuda3std6ranges3__45__cpo3endE)
_ZN41_INTERNAL_fb4d01d1_4_k_cu_768ecd5b_1586304cuda3std6ranges3__45__cpo3endE:
	.zero		1
	.type		_ZN41_INTERNAL_fb4d01d1_4_k_cu_768ecd5b_1586304cuda3std3__419piecewise_constructE,@object
	.size		_ZN41_INTERNAL_fb4d01d1_4_k_cu_768ecd5b_1586304cuda3std3__419piecewise_constructE,(_ZN41_INTERNAL_fb4d01d1_4_k_cu_768ecd5b_1586304cuda3std6ranges3__45__cpo5cdataE - _ZN41_INTERNAL_fb4d01d1_4_k_cu_768ecd5b_1586304cuda3std3__419piecewise_constructE)
_ZN41_INTERNAL_fb4d01d1_4_k_cu_768ecd5b_1586304cuda3std3__419piecewise_constructE:
	.zero		1
	.type		_ZN41_INTERNAL_fb4d01d1_4_k_cu_768ecd5b_1586304cuda3std6ranges3__45__cpo5cdataE,@object
	.size		_ZN41_INTERNAL_fb4d01d1_4_k_cu_768ecd5b_1586304cuda3std6ranges3__45__cpo5cdataE,(_ZN41_INTERNAL_fb4d01d1_4_k_cu_768ecd5b_1586306thrust24THRUST_300001_SM_1000_NS12placeholders2_8E - _ZN41_INTERNAL_fb4d01d1_4_k_cu_768ecd5b_1586304cuda3std6ranges3__45__cpo5cdataE)
_ZN41_INTERNAL_fb4d01d1_4_k_cu_768ecd5b_1586304cuda3std6ranges3__45__cpo5cdataE:
	.zero		1
	.type		_ZN41_INTERNAL_fb4d01d1_4_k_cu_768ecd5b_1586306thrust24THRUST_300001_SM_1000_NS12placeholders2_8E,@object
	.size		_ZN41_INTERNAL_fb4d01d1_4_k_cu_768ecd5b_1586306thrust24THRUST_300001_SM_1000_NS12placeholders2_8E,(_ZN41_INTERNAL_fb4d01d1_4_k_cu_768ecd5b_1586304cuda3std3__45__cpo4rendE - _ZN41_INTERNAL_fb4d01d1_4_k_cu_768ecd5b_1586306thrust24THRUST_300001_SM_1000_NS12placeholders2_8E)
_ZN41_INTERNAL_fb4d01d1_4_k_cu_768ecd5b_1586306thrust24THRUST_300001_SM_1000_NS12placeholders2_8E:
	.zero		1
	.type		_ZN41_INTERNAL_fb4d01d1_4_k_cu_768ecd5b_1586304cuda3std3__45__cpo4rendE,@object
	.size		_ZN41_INTERNAL_fb4d01d1_4_k_cu_768ecd5b_1586304cuda3std3__45__cpo4rendE,(_ZN41_INTERNAL_fb4d01d1_4_k_cu_768ecd5b_1586304cuda3std6ranges3__45__cpo9iter_swapE - _ZN41_INTERNAL_fb4d01d1_4_k_cu_768ecd5b_1586304cuda3std3__45__cpo4rendE)
_ZN41_INTERNAL_fb4d01d1_4_k_cu_768ecd5b_1586304cuda3std3__45__cpo4rendE:
	.zero		1
	.type		_ZN41_INTERNAL_fb4d01d1_4_k_cu_768ecd5b_1586304cuda3std6ranges3__45__cpo9iter_swapE,@object
	.size		_ZN41_INTERNAL_fb4d01d1_4_k_cu_768ecd5b_1586304cuda3std6ranges3__45__cpo9iter_swapE,(_ZN41_INTERNAL_fb4d01d1_4_k_cu_768ecd5b_1586304cuda3std3__48unexpectE - _ZN41_INTERNAL_fb4d01d1_4_k_cu_768ecd5b_1586304cuda3std6ranges3__45__cpo9iter_swapE)
_ZN41_INTERNAL_fb4d01d1_4_k_cu_768ecd5b_1586304cuda3std6ranges3__45__cpo9iter_swapE:
	.zero		1
	.type		_ZN41_INTERNAL_fb4d01d1_4_k_cu_768ecd5b_1586304cuda3std3__48unexpectE,@object
	.size		_ZN41_INTERNAL_fb4d01d1_4_k_cu_768ecd5b_1586304cuda3std3__48unexpectE,(_ZN41_INTERNAL_fb4d01d1_4_k_cu_768ecd5b_1586306thrust24THRUST_300001_SM_1000_NS6system6detail10sequential3seqE - _ZN41_INTERNAL_fb4d01d1_4_k_cu_768ecd5b_1586304cuda3std3__48unexpectE)
_ZN41_INTERNAL_fb4d01d1_4_k_cu_768ecd5b_1586304cuda3std3__48unexpectE:
	.zero		1
	.type		_ZN41_INTERNAL_fb4d01d1_4_k_cu_768ecd5b_1586306thrust24THRUST_300001_SM_1000_NS6system6detail10sequential3seqE,@object
	.size		_ZN41_INTERNAL_fb4d01d1_4_k_cu_768ecd5b_1586306thrust24THRUST_300001_SM_1000_NS6system6detail10sequential3seqE,(.L_29 - _ZN41_INTERNAL_fb4d01d1_4_k_cu_768ecd5b_1586306thrust24THRUST_300001_SM_1000_NS6system6detail10sequential3seqE)
_ZN41_INTERNAL_fb4d01d1_4_k_cu_768ecd5b_1586306thrust24THRUST_300001_SM_1000_NS6system6detail10sequential3seqE:
	.zero		1
.L_29:


//--------------------- .nv.constant0._ZN3cub18CUB_300001_SM_10006detail11EmptyKernelIvEEvv --------------------------
	.section	.nv.constant0._ZN3cub18CUB_300001_SM_10006detail11EmptyKernelIvEEvv,"a",@progbits
	.sectionflags	@""
	.align	4
.nv.constant0._ZN3cub18CUB_300001_SM_10006detail11EmptyKernelIvEEvv:
	.zero		896


//--------------------- SYMBOLS --------------------------

	.type		.nv.reservedSmem.offset0,@object
	.size		.nv.reservedSmem.offset0,0x4
